//
// Generated by NVIDIA NVVM Compiler
//
// Compiler Build ID: CL-36424714
// Cuda compilation tools, release 13.0, V13.0.88
// Based on NVVM 20.0.0
//

.version 9.0
.target sm_100
.address_size 64

	// .globl	_Z9MatScalarPA12_fS0_Pf

.visible .entry _Z9MatScalarPA12_fS0_Pf(
	.param .u64 .ptr .align 1 _Z9MatScalarPA12_fS0_Pf_param_0,
	.param .u64 .ptr .align 1 _Z9MatScalarPA12_fS0_Pf_param_1,
	.param .u64 .ptr .align 1 _Z9MatScalarPA12_fS0_Pf_param_2
)
{
	.reg .pred 	%p<4>;
	.reg .b32 	%r<10>;
	.reg .b32 	%f<5>;
	.reg .b64 	%rd<13>;

	ld.param.u64 	%rd1, [_Z9MatScalarPA12_fS0_Pf_param_0];
	ld.param.u64 	%rd2, [_Z9MatScalarPA12_fS0_Pf_param_1];
	ld.param.u64 	%rd3, [_Z9MatScalarPA12_fS0_Pf_param_2];
	mov.u32 	%r3, %tid.x;
	mov.u32 	%r4, %ctaid.x;
	mov.u32 	%r5, %ntid.x;
	mad.lo.s32 	%r1, %r4, %r5, %r3;
	mov.u32 	%r6, %tid.y;
	mov.u32 	%r7, %ctaid.y;
	mov.u32 	%r8, %ntid.y;
	mad.lo.s32 	%r9, %r7, %r8, %r6;
	setp.gt.s32 	%p1, %r1, 15;
	setp.gt.u32 	%p2, %r9, 11;
	or.pred  	%p3, %p1, %p2;
	@%p3 bra 	$L__BB0_2;
	cvta.to.global.u64 	%rd4, %rd1;
	cvta.to.global.u64 	%rd5, %rd2;
	cvta.to.global.u64 	%rd6, %rd3;
	mul.wide.s32 	%rd7, %r1, 48;
	add.s64 	%rd8, %rd4, %rd7;
	mul.wide.u32 	%rd9, %r9, 4;
	add.s64 	%rd10, %rd8, %rd9;
	ld.global.f32 	%f1, [%rd10];
	add.s64 	%rd11, %rd5, %rd7;
	add.s64 	%rd12, %rd11, %rd9;
	ld.global.f32 	%f2, [%rd12];
	mul.f32 	%f3, %f1, %f2;
	atom.global.add.f32 	%f4, [%rd6], %f3;
$L__BB0_2:
	ret;

}


// ===== COMPILED SASS (sm_100) =====

	.target	sm_100

	.elftype	@"ET_EXEC"


//--------------------- .note.nv.tkinfo           --------------------------
	.section	.note.nv.tkinfo,"",@"SHT_NOTE"
	.sectionflags	@"SHF_NOTE_NV_TKINFO"
	.tkinfo
        /*0018*/ 	.word	0x00000002
        /*0030*/ 	.string	""
        /*0030*/ 	.string	"ptxas"
        /*0030*/ 	.string	"Cuda compilation tools, release 13.0, V13.0.88"
        /*0030*/ 	.string	"Build cuda_13.0.r13.0/compiler.36424714_0"
        /*0030*/ 	.string	"-arch sm_100 -m 64 "



//--------------------- .note.nv.cuinfo           --------------------------
	.section	.note.nv.cuinfo,"",@"SHT_NOTE"
	.sectionflags	@"SHF_NOTE_NV_CUINFO"
        /*0018*/ 	.short	0x0002
        /*001a*/ 	.short	0x0064
        /*001c*/ 	.short	0x0082
	.zero		2


//--------------------- .nv.info                  --------------------------
	.section	.nv.info,"",@"SHT_CUDA_INFO"
	.align	4


	//----- nvinfo : EIATTR_REGCOUNT
	.align		4
        /*0000*/ 	.byte	0x04, 0x2f
        /*0002*/ 	.short	(.L_1 - .L_0)
	.align		4
.L_0:
        /*0004*/ 	.word	index@(_Z9MatScalarPA12_fS0_Pf)
        /*0008*/ 	.word	0x0000000c


	//----- nvinfo : EIATTR_FRAME_SIZE
	.align		4
.L_1:
        /*000c*/ 	.byte	0x04, 0x11
        /*000e*/ 	.short	(.L_3 - .L_2)
	.align		4
.L_2:
        /*0010*/ 	.word	index@(_Z9MatScalarPA12_fS0_Pf)
        /*0014*/ 	.word	0x00000000


	//----- nvinfo : EIATTR_MIN_STACK_SIZE
	.align		4
.L_3:
        /*0018*/ 	.byte	0x04, 0x12
        /*001a*/ 	.short	(.L_5 - .L_4)
	.align		4
.L_4:
        /*001c*/ 	.word	index@(_Z9MatScalarPA12_fS0_Pf)
        /*0020*/ 	.word	0x00000000
.L_5:


//--------------------- .nv.compat                --------------------------
	.section	.nv.compat,"",@"SHT_CUDA_COMPAT_INFO"
	.align	4
        /*0000*/ 	.byte	0x02, 0x09, 0x00, 0x00, 0x02, 0x02, 0x01, 0x00, 0x02, 0x05, 0x05, 0x00, 0x03, 0x07, 0x01, 0x01
        /*0010*/ 	.byte	0x02, 0x03, 0x00, 0x00, 0x02, 0x06, 0x01, 0x00, 0x04, 0x0b, 0x08, 0x00, 0x09, 0x00, 0x00, 0x00
        /*0020*/ 	.byte	0x00, 0x00, 0x00, 0x00


//--------------------- .nv.info._Z9MatScalarPA12_fS0_Pf --------------------------
	.section	.nv.info._Z9MatScalarPA12_fS0_Pf,"",@"SHT_CUDA_INFO"
	.sectionflags	@""
	.align	4


	//----- nvinfo : EIATTR_CUDA_API_VERSION
	.align		4
        /*0000*/ 	.byte	0x04, 0x37
        /*0002*/ 	.short	(.L_7 - .L_6)
.L_6:
        /*0004*/ 	.word	0x00000082


	//----- nvinfo : EIATTR_KPARAM_INFO
	.align		4
.L_7:
        /*0008*/ 	.byte	0x04, 0x17
        /*000a*/ 	.short	(.L_9 - .L_8)
.L_8:
        /*000c*/ 	.word	0x00000000
        /*0010*/ 	.short	0x0002
        /*0012*/ 	.short	0x0010
        /*0014*/ 	.byte	0x00, 0xf5, 0x21, 0x00


	//----- nvinfo : EIATTR_KPARAM_INFO
	.align		4
.L_9:
        /*0018*/ 	.byte	0x04, 0x17
        /*001a*/ 	.short	(.L_11 - .L_10)
.L_10:
        /*001c*/ 	.word	0x00000000
        /*0020*/ 	.short	0x0001
        /*0022*/ 	.short	0x0008
        /*0024*/ 	.byte	0x00, 0xf5, 0x21, 0x00


	//----- nvinfo : EIATTR_KPARAM_INFO
	.align		4
.L_11:
        /*0028*/ 	.byte	0x04, 0x17
        /*002a*/ 	.short	(.L_13 - .L_12)
.L_12:
        /*002c*/ 	.word	0x00000000
        /*0030*/ 	.short	0x0000
        /*0032*/ 	.short	0x0000
        /*0034*/ 	.byte	0x00, 0xf5, 0x21, 0x00


	//----- nvinfo : EIATTR_SPARSE_MMA_MASK
	.align		4
.L_13:
        /*0038*/ 	.byte	0x03, 0x50
        /*003a*/ 	.short	0x0000


	//----- nvinfo : EIATTR_MAXREG_COUNT
	.align		4
        /*003c*/ 	.byte	0x03, 0x1b
        /*003e*/ 	.short	0x00ff


	//----- nvinfo : EIATTR_MERCURY_ISA_VERSION
	.align		4
        /*0040*/ 	.byte	0x03, 0x5f
        /*0042*/ 	.short	0x0101


	//----- nvinfo : EIATTR_VRC_CTA_INIT_COUNT
	.align		4
        /*0044*/ 	.byte	0x02, 0x4a
	.zero		1
	.zero		1


	//----- nvinfo : EIATTR_EXIT_INSTR_OFFSETS
	.align		4
        /*0048*/ 	.byte	0x04, 0x1c
        /*004a*/ 	.short	(.L_15 - .L_14)


	//   ....[0]....
.L_14:
        /*004c*/ 	.word	0x000000b0


	//   ....[1]....
        /*0050*/ 	.word	0x00000180


	//----- nvinfo : EIATTR_CBANK_PARAM_SIZE
	.align		4
.L_15:
        /*0054*/ 	.byte	0x03, 0x19
        /*0056*/ 	.short	0x0018


	//----- nvinfo : EIATTR_PARAM_CBANK
	.align		4
        /*0058*/ 	.byte	0x04, 0x0a
        /*005a*/ 	.short	(.L_17 - .L_16)
	.align		4
.L_16:
        /*005c*/ 	.word	index@(.nv.constant0._Z9MatScalarPA12_fS0_Pf)
        /*0060*/ 	.short	0x0380
        /*0062*/ 	.short	0x0018


	//----- nvinfo : EIATTR_SW_WAR
	.align		4
.L_17:
        /*0064*/ 	.byte	0x04, 0x36
        /*0066*/ 	.short	(.L_19 - .L_18)
.L_18:
        /*0068*/ 	.word	0x00000008
.L_19:


//--------------------- .nv.callgraph             --------------------------
	.section	.nv.callgraph,"",@"SHT_CUDA_CALLGRAPH"
	.align	4
	.sectionentsize	8
	.align		4
        /*0000*/ 	.word	0x00000000
	.align		4
        /*0004*/ 	.word	0xffffffff
	.align		4
        /*0008*/ 	.word	0x00000000
	.align		4
        /*000c*/ 	.word	0xfffffffe
	.align		4
        /*0010*/ 	.word	0x00000000
	.align		4
        /*0014*/ 	.word	0xfffffffd
	.align		4
        /*0018*/ 	.word	0x00000000
	.align		4
        /*001c*/ 	.word	0xfffffffc


//--------------------- .text._Z9MatScalarPA12_fS0_Pf --------------------------
	.section	.text._Z9MatScalarPA12_fS0_Pf,"ax",@progbits
	.align	128
        .global         _Z9MatScalarPA12_fS0_Pf
        .type           _Z9MatScalarPA12_fS0_Pf,@function
        .size           _Z9MatScalarPA12_fS0_Pf,(.L_x_1 - _Z9MatScalarPA12_fS0_Pf)
        .other          _Z9MatScalarPA12_fS0_Pf,@"STO_CUDA_ENTRY STV_DEFAULT"
_Z9MatScalarPA12_fS0_Pf:
.text._Z9MatScalarPA12_fS0_Pf:
[----:B------:R-:W-:Y:S01]  /*0000*/  LDC R1, c[0x0][0x37c] ;  /* 0x0000df00ff017b82 */ /* 0x000fe20000000800 */
[----:B------:R-:W0:Y:S07]  /*0010*/  S2R R9, SR_TID.Y ;  /* 0x0000000000097919 */ /* 0x000e2e0000002200 */
[----:B------:R-:W1:Y:S01]  /*0020*/  LDC R0, c[0x0][0x360] ;  /* 0x0000d800ff007b82 */ /* 0x000e620000000800 */
[----:B------:R-:W1:Y:S07]  /*0030*/  S2R R7, SR_TID.X ;  /* 0x0000000000077919 */ /* 0x000e6e0000002100 */
[----:B------:R-:W0:Y:S08]  /*0040*/  S2UR UR5, SR_CTAID.Y ;  /* 0x00000000000579c3 */ /* 0x000e300000002600 */
[----:B------:R-:W0:Y:S08]  /*0050*/  LDC R2, c[0x0][0x364] ;  /* 0x0000d900ff027b82 */ /* 0x000e300000000800 */
[----:B------:R-:W1:Y:S01]  /*0060*/  S2UR UR4, SR_CTAID.X ;  /* 0x00000000000479c3 */ /* 0x000e620000002500 */
[----:B0-----:R-:W-:-:S05]  /*0070*/  IMAD R9, R2, UR5, R9 ;  /* 0x0000000502097c24 */ /* 0x001fca000f8e0209 */
[----:B------:R-:W-:Y:S01]  /*0080*/  ISETP.GT.U32.AND P0, PT, R9, 0xb, PT ;  /* 0x0000000b0900780c */ /* 0x000fe20003f04070 */
[----:B-1----:R-:W-:-:S05]  /*0090*/  IMAD R7, R0, UR4, R7 ;  /* 0x0000000400077c24 */ /* 0x002fca000f8e0207 */
[----:B------:R-:W-:-:S13]  /*00a0*/  ISETP.GT.OR P0, PT, R7, 0xf, P0 ;  /* 0x0000000f0700780c */ /* 0x000fda0000704670 */
[----:B------:R-:W-:Y:S05]  /*00b0*/  @P0 EXIT ;  /* 0x000000000000094d */ /* 0x000fea0003800000 */
[----:B------:R-:W0:Y:S01]  /*00c0*/  LDC.64 R2, c[0x0][0x380] ;  /* 0x0000e000ff027b82 */ /* 0x000e220000000a00 */
[----:B------:R-:W1:Y:S07]  /*00d0*/  LDCU.64 UR4, c[0x0][0x358] ;  /* 0x00006b00ff0477ac */ /* 0x000e6e0008000a00 */
[----:B------:R-:W2:Y:S01]  /*00e0*/  LDC.64 R4, c[0x0][0x388] ;  /* 0x0000e200ff047b82 */ /* 0x000ea20000000a00 */
[----:B0-----:R-:W-:-:S04]  /*00f0*/  IMAD.WIDE R2, R7, 0x30, R2 ;  /* 0x0000003007027825 */ /* 0x001fc800078e0202 */
[----:B------:R-:W-:-:S04]  /*0100*/  IMAD.WIDE.U32 R2, R9, 0x4, R2 ;  /* 0x0000000409027825 */ /* 0x000fc800078e0002 */
[----:B--2---:R-:W-:Y:S02]  /*0110*/  IMAD.WIDE R4, R7, 0x30, R4 ;  /* 0x0000003007047825 */ /* 0x004fe400078e0204 */
[----:B-1----:R-:W2:Y:S02]  /*0120*/  LDG.E R2, desc[UR4][R2.64] ;  /* 0x0000000402027981 */ /* 0x002ea4000c1e1900 */
[----:B------:R-:W-:-:S06]  /*0130*/  IMAD.WIDE.U32 R4, R9, 0x4, R4 ;  /* 0x0000000409047825 */ /* 0x000fcc00078e0004 */
[----:B------:R-:W2:Y:S01]  /*0140*/  LDG.E R5, desc[UR4][R4.64] ;  /* 0x0000000404057981 */ /* 0x000ea2000c1e1900 */
[----:B------:R-:W0:Y:S01]  /*0150*/  LDC.64 R6, c[0x0][0x390] ;  /* 0x0000e400ff067b82 */ /* 0x000e220000000a00 */
[----:B--2---:R-:W-:-:S05]  /*0160*/  FMUL R9, R2, R5 ;  /* 0x0000000502097220 */ /* 0x004fca0000400000 */
[----:B0-----:R-:W-:Y:S01]  /*0170*/  REDG.E.ADD.F32.FTZ.RN.STRONG.GPU desc[UR4][R6.64], R9 ;  /* 0x00000009060079a6 */ /* 0x001fe2000c12f304 */
[----:B------:R-:W-:Y:S05]  /*0180*/  EXIT ;  /* 0x000000000000794d */ /* 0x000fea0003800000 */
.L_x_0:
[----:B------:R-:W-:-:S00]  /*0190*/  BRA `(.L_x_0) ;  /* 0xfffffffc00fc7947 */ /* 0x000fc0000383ffff */
[----:B------:R-:W-:-:S00]  /*01a0*/  NOP ;  /* 0x0000000000007918 */ /* 0x000fc00000000000 */
        /* <DEDUP_REMOVED lines=13> */
.L_x_1:


//--------------------- .nv.shared.reserved.0     --------------------------
	.section	.nv.shared.reserved.0,"aw",@nobits
	.weak		__nv_reservedSMEM_offset_0_alias
	.size		__nv_reservedSMEM_offset_0_alias, 0, 64
	.other		__nv_reservedSMEM_offset_0_alias,@"STO_CUDA_RESERVED_SHARED STV_DEFAULT"
__nv_reservedSMEM_offset_0_alias:
	.zero		0
	.zero		64


//--------------------- .nv.constant0._Z9MatScalarPA12_fS0_Pf --------------------------
	.section	.nv.constant0._Z9MatScalarPA12_fS0_Pf,"a",@progbits
	.sectionflags	@""
	.align	4
.nv.constant0._Z9MatScalarPA12_fS0_Pf:
	.zero		920


//--------------------- SYMBOLS --------------------------

	.type		.nv.reservedSmem.offset0,@object
	.size		.nv.reservedSmem.offset0,0x4
